//
// Generated by NVIDIA NVVM Compiler
//
// Compiler Build ID: CL-36424714
// Cuda compilation tools, release 13.0, V13.0.88
// Based on NVVM 20.0.0
//

.version 9.0
.target sm_100
.address_size 64

	// .globl	_Z15stencil_no_syncPiS_
// _ZZ15stencil_no_syncPiS_E4temp has been demoted
// _ZZ12stencil_syncPiS_E4temp has been demoted

.visible .entry _Z15stencil_no_syncPiS_(
	.param .u64 .ptr .align 1 _Z15stencil_no_syncPiS__param_0,
	.param .u64 .ptr .align 1 _Z15stencil_no_syncPiS__param_1
)
{
	.reg .pred 	%p<2>;
	.reg .b32 	%r<33>;
	.reg .b64 	%rd<9>;
	// demoted variable
	.shared .align 4 .b8 _ZZ15stencil_no_syncPiS_E4temp[80];
	ld.param.u64 	%rd3, [_Z15stencil_no_syncPiS__param_0];
	ld.param.u64 	%rd2, [_Z15stencil_no_syncPiS__param_1];
	cvta.to.global.u64 	%rd4, %rd3;
	mov.u32 	%r7, %tid.x;
	mov.u32 	%r8, %ctaid.x;
	mov.u32 	%r9, %ntid.x;
	mad.lo.s32 	%r1, %r8, %r9, %r7;
	mul.wide.s32 	%rd5, %r1, 4;
	add.s64 	%rd1, %rd4, %rd5;
	ld.global.u32 	%r2, [%rd1+20];
	shl.b32 	%r10, %r7, 2;
	mov.u32 	%r11, _ZZ15stencil_no_syncPiS_E4temp;
	add.s32 	%r3, %r11, %r10;
	st.shared.u32 	[%r3+20], %r2;
	setp.lt.u32 	%p1, %r7, 5;
	@%p1 bra 	$L__BB0_2;
	ld.shared.u32 	%r32, [%r3];
	bra.uni 	$L__BB0_3;
$L__BB0_2:
	ld.global.u32 	%r32, [%rd1];
	st.shared.u32 	[%r3], %r32;
	ld.global.u32 	%r12, [%rd1+60];
	st.shared.u32 	[%r3+60], %r12;
$L__BB0_3:
	ld.shared.u32 	%r13, [%r3+4];
	add.s32 	%r14, %r13, %r32;
	ld.shared.u32 	%r15, [%r3+8];
	add.s32 	%r16, %r15, %r14;
	ld.shared.u32 	%r17, [%r3+12];
	add.s32 	%r18, %r17, %r16;
	ld.shared.u32 	%r19, [%r3+16];
	add.s32 	%r20, %r19, %r18;
	add.s32 	%r21, %r2, %r20;
	ld.shared.u32 	%r22, [%r3+24];
	add.s32 	%r23, %r22, %r21;
	ld.shared.u32 	%r24, [%r3+28];
	add.s32 	%r25, %r24, %r23;
	ld.shared.u32 	%r26, [%r3+32];
	add.s32 	%r27, %r26, %r25;
	ld.shared.u32 	%r28, [%r3+36];
	add.s32 	%r29, %r28, %r27;
	ld.shared.u32 	%r30, [%r3+40];
	add.s32 	%r31, %r30, %r29;
	cvta.to.global.u64 	%rd6, %rd2;
	add.s64 	%rd8, %rd6, %rd5;
	st.global.u32 	[%rd8], %r31;
	ret;

}
	// .globl	_Z12stencil_syncPiS_
.visible .entry _Z12stencil_syncPiS_(
	.param .u64 .ptr .align 1 _Z12stencil_syncPiS__param_0,
	.param .u64 .ptr .align 1 _Z12stencil_syncPiS__param_1
)
{
	.reg .pred 	%p<2>;
	.reg .b32 	%r<32>;
	.reg .b64 	%rd<9>;
	// demoted variable
	.shared .align 4 .b8 _ZZ12stencil_syncPiS_E4temp[80];
	ld.param.u64 	%rd3, [_Z12stencil_syncPiS__param_0];
	ld.param.u64 	%rd2, [_Z12stencil_syncPiS__param_1];
	cvta.to.global.u64 	%rd4, %rd3;
	mov.u32 	%r3, %tid.x;
	mov.u32 	%r4, %ctaid.x;
	mov.u32 	%r5, %ntid.x;
	mad.lo.s32 	%r1, %r4, %r5, %r3;
	mul.wide.s32 	%rd5, %r1, 4;
	add.s64 	%rd1, %rd4, %rd5;
	ld.global.u32 	%r6, [%rd1+20];
	shl.b32 	%r7, %r3, 2;
	mov.u32 	%r8, _ZZ12stencil_syncPiS_E4temp;
	add.s32 	%r2, %r8, %r7;
	st.shared.u32 	[%r2+20], %r6;
	setp.gt.u32 	%p1, %r3, 4;
	@%p1 bra 	$L__BB1_2;
	ld.global.u32 	%r9, [%rd1];
	st.shared.u32 	[%r2], %r9;
	ld.global.u32 	%r10, [%rd1+60];
	st.shared.u32 	[%r2+60], %r10;
$L__BB1_2:
	bar.sync 	0;
	ld.shared.u32 	%r11, [%r2];
	ld.shared.u32 	%r12, [%r2+4];
	add.s32 	%r13, %r12, %r11;
	ld.shared.u32 	%r14, [%r2+8];
	add.s32 	%r15, %r14, %r13;
	ld.shared.u32 	%r16, [%r2+12];
	add.s32 	%r17, %r16, %r15;
	ld.shared.u32 	%r18, [%r2+16];
	add.s32 	%r19, %r18, %r17;
	ld.shared.u32 	%r20, [%r2+20];
	add.s32 	%r21, %r20, %r19;
	ld.shared.u32 	%r22, [%r2+24];
	add.s32 	%r23, %r22, %r21;
	ld.shared.u32 	%r24, [%r2+28];
	add.s32 	%r25, %r24, %r23;
	ld.shared.u32 	%r26, [%r2+32];
	add.s32 	%r27, %r26, %r25;
	ld.shared.u32 	%r28, [%r2+36];
	add.s32 	%r29, %r28, %r27;
	ld.shared.u32 	%r30, [%r2+40];
	add.s32 	%r31, %r30, %r29;
	cvta.to.global.u64 	%rd6, %rd2;
	add.s64 	%rd8, %rd6, %rd5;
	st.global.u32 	[%rd8], %r31;
	ret;

}


// ===== COMPILED SASS (sm_100) =====

	.target	sm_100

	.elftype	@"ET_EXEC"


//--------------------- .note.nv.tkinfo           --------------------------
	.section	.note.nv.tkinfo,"",@"SHT_NOTE"
	.sectionflags	@"SHF_NOTE_NV_TKINFO"
	.tkinfo
        /*0018*/ 	.word	0x00000002
        /*0030*/ 	.string	""
        /*0030*/ 	.string	"ptxas"
        /*0030*/ 	.string	"Cuda compilation tools, release 13.0, V13.0.88"
        /*0030*/ 	.string	"Build cuda_13.0.r13.0/compiler.36424714_0"
        /*0030*/ 	.string	"-arch sm_100 -m 64 "



//--------------------- .note.nv.cuinfo           --------------------------
	.section	.note.nv.cuinfo,"",@"SHT_NOTE"
	.sectionflags	@"SHF_NOTE_NV_CUINFO"
        /*0018*/ 	.short	0x0002
        /*001a*/ 	.short	0x0064
        /*001c*/ 	.short	0x0082
	.zero		2


//--------------------- .nv.info                  --------------------------
	.section	.nv.info,"",@"SHT_CUDA_INFO"
	.align	4


	//----- nvinfo : EIATTR_REGCOUNT
	.align		4
        /*0000*/ 	.byte	0x04, 0x2f
        /*0002*/ 	.short	(.L_1 - .L_0)
	.align		4
.L_0:
        /*0004*/ 	.word	index@(_Z15stencil_no_syncPiS_)
        /*0008*/ 	.word	0x00000015


	//----- nvinfo : EIATTR_FRAME_SIZE
	.align		4
.L_1:
        /*000c*/ 	.byte	0x04, 0x11
        /*000e*/ 	.short	(.L_3 - .L_2)
	.align		4
.L_2:
        /*0010*/ 	.word	index@(_Z15stencil_no_syncPiS_)
        /*0014*/ 	.word	0x00000000


	//----- nvinfo : EIATTR_REGCOUNT
	.align		4
.L_3:
        /*0018*/ 	.byte	0x04, 0x2f
        /*001a*/ 	.short	(.L_5 - .L_4)
	.align		4
.L_4:
        /*001c*/ 	.word	index@(_Z12stencil_syncPiS_)
        /*0020*/ 	.word	0x00000014


	//----- nvinfo : EIATTR_FRAME_SIZE
	.align		4
.L_5:
        /*0024*/ 	.byte	0x04, 0x11
        /*0026*/ 	.short	(.L_7 - .L_6)
	.align		4
.L_6:
        /*0028*/ 	.word	index@(_Z12stencil_syncPiS_)
        /*002c*/ 	.word	0x00000000


	//----- nvinfo : EIATTR_MIN_STACK_SIZE
	.align		4
.L_7:
        /*0030*/ 	.byte	0x04, 0x12
        /*0032*/ 	.short	(.L_9 - .L_8)
	.align		4
.L_8:
        /*0034*/ 	.word	index@(_Z12stencil_syncPiS_)
        /*0038*/ 	.word	0x00000000


	//----- nvinfo : EIATTR_MIN_STACK_SIZE
	.align		4
.L_9:
        /*003c*/ 	.byte	0x04, 0x12
        /*003e*/ 	.short	(.L_11 - .L_10)
	.align		4
.L_10:
        /*0040*/ 	.word	index@(_Z15stencil_no_syncPiS_)
        /*0044*/ 	.word	0x00000000
.L_11:


//--------------------- .nv.compat                --------------------------
	.section	.nv.compat,"",@"SHT_CUDA_COMPAT_INFO"
	.align	4
        /*0000*/ 	.byte	0x02, 0x09, 0x00, 0x00, 0x02, 0x02, 0x01, 0x00, 0x02, 0x05, 0x05, 0x00, 0x03, 0x07, 0x01, 0x01
        /*0010*/ 	.byte	0x02, 0x03, 0x00, 0x00, 0x02, 0x06, 0x01, 0x00, 0x04, 0x0b, 0x08, 0x00, 0x09, 0x00, 0x00, 0x00
        /*0020*/ 	.byte	0x00, 0x00, 0x00, 0x00


//--------------------- .nv.info._Z12stencil_syncPiS_ --------------------------
	.section	.nv.info._Z12stencil_syncPiS_,"",@"SHT_CUDA_INFO"
	.sectionflags	@""
	.align	4


	//----- nvinfo : EIATTR_CUDA_API_VERSION
	.align		4
        /*0000*/ 	.byte	0x04, 0x37
        /*0002*/ 	.short	(.L_13 - .L_12)
.L_12:
        /*0004*/ 	.word	0x00000082


	//----- nvinfo : EIATTR_KPARAM_INFO
	.align		4
.L_13:
        /*0008*/ 	.byte	0x04, 0x17
        /*000a*/ 	.short	(.L_15 - .L_14)
.L_14:
        /*000c*/ 	.word	0x00000000
        /*0010*/ 	.short	0x0001
        /*0012*/ 	.short	0x0008
        /*0014*/ 	.byte	0x00, 0xf5, 0x21, 0x00


	//----- nvinfo : EIATTR_KPARAM_INFO
	.align		4
.L_15:
        /*0018*/ 	.byte	0x04, 0x17
        /*001a*/ 	.short	(.L_17 - .L_16)
.L_16:
        /*001c*/ 	.word	0x00000000
        /*0020*/ 	.short	0x0000
        /*0022*/ 	.short	0x0000
        /*0024*/ 	.byte	0x00, 0xf5, 0x21, 0x00


	//----- nvinfo : EIATTR_SPARSE_MMA_MASK
	.align		4
.L_17:
        /*0028*/ 	.byte	0x03, 0x50
        /*002a*/ 	.short	0x0000


	//----- nvinfo : EIATTR_MAXREG_COUNT
	.align		4
        /*002c*/ 	.byte	0x03, 0x1b
        /*002e*/ 	.short	0x00ff


	//----- nvinfo : EIATTR_NUM_BARRIERS
	.align		4
        /*0030*/ 	.byte	0x02, 0x4c
        /*0032*/ 	.byte	0x01
	.zero		1


	//----- nvinfo : EIATTR_MERCURY_ISA_VERSION
	.align		4
        /*0034*/ 	.byte	0x03, 0x5f
        /*0036*/ 	.short	0x0101


	//----- nvinfo : EIATTR_VRC_CTA_INIT_COUNT
	.align		4
        /*0038*/ 	.byte	0x02, 0x4a
	.zero		1
	.zero		1


	//----- nvinfo : EIATTR_EXIT_INSTR_OFFSETS
	.align		4
        /*003c*/ 	.byte	0x04, 0x1c
        /*003e*/ 	.short	(.L_19 - .L_18)


	//   ....[0]....
.L_18:
        /*0040*/ 	.word	0x00000270


	//----- nvinfo : EIATTR_CBANK_PARAM_SIZE
	.align		4
.L_19:
        /*0044*/ 	.byte	0x03, 0x19
        /*0046*/ 	.short	0x0010


	//----- nvinfo : EIATTR_PARAM_CBANK
	.align		4
        /*0048*/ 	.byte	0x04, 0x0a
        /*004a*/ 	.short	(.L_21 - .L_20)
	.align		4
.L_20:
        /*004c*/ 	.word	index@(.nv.constant0._Z12stencil_syncPiS_)
        /*0050*/ 	.short	0x0380
        /*0052*/ 	.short	0x0010


	//----- nvinfo : EIATTR_SW_WAR
	.align		4
.L_21:
        /*0054*/ 	.byte	0x04, 0x36
        /*0056*/ 	.short	(.L_23 - .L_22)
.L_22:
        /*0058*/ 	.word	0x00000008
.L_23:


//--------------------- .nv.info._Z15stencil_no_syncPiS_ --------------------------
	.section	.nv.info._Z15stencil_no_syncPiS_,"",@"SHT_CUDA_INFO"
	.sectionflags	@""
	.align	4


	//----- nvinfo : EIATTR_CUDA_API_VERSION
	.align		4
        /*0000*/ 	.byte	0x04, 0x37
        /*0002*/ 	.short	(.L_25 - .L_24)
.L_24:
        /*0004*/ 	.word	0x00000082


	//----- nvinfo : EIATTR_KPARAM_INFO
	.align		4
.L_25:
        /*0008*/ 	.byte	0x04, 0x17
        /*000a*/ 	.short	(.L_27 - .L_26)
.L_26:
        /*000c*/ 	.word	0x00000000
        /*0010*/ 	.short	0x0001
        /*0012*/ 	.short	0x0008
        /*0014*/ 	.byte	0x00, 0xf5, 0x21, 0x00


	//----- nvinfo : EIATTR_KPARAM_INFO
	.align		4
.L_27:
        /*0018*/ 	.byte	0x04, 0x17
        /*001a*/ 	.short	(.L_29 - .L_28)
.L_28:
        /*001c*/ 	.word	0x00000000
        /*0020*/ 	.short	0x0000
        /*0022*/ 	.short	0x0000
        /*0024*/ 	.byte	0x00, 0xf5, 0x21, 0x00


	//----- nvinfo : EIATTR_SPARSE_MMA_MASK
	.align		4
.L_29:
        /*0028*/ 	.byte	0x03, 0x50
        /*002a*/ 	.short	0x0000


	//----- nvinfo : EIATTR_MAXREG_COUNT
	.align		4
        /*002c*/ 	.byte	0x03, 0x1b
        /*002e*/ 	.short	0x00ff


	//----- nvinfo : EIATTR_MERCURY_ISA_VERSION
	.align		4
        /*0030*/ 	.byte	0x03, 0x5f
        /*0032*/ 	.short	0x0101


	//----- nvinfo : EIATTR_VRC_CTA_INIT_COUNT
	.align		4
        /*0034*/ 	.byte	0x02, 0x4a
	.zero		1
	.zero		1


	//----- nvinfo : EIATTR_EXIT_INSTR_OFFSETS
	.align		4
        /*0038*/ 	.byte	0x04, 0x1c
        /*003a*/ 	.short	(.L_31 - .L_30)


	//   ....[0]....
.L_30:
        /*003c*/ 	.word	0x00000250


	//----- nvinfo : EIATTR_CBANK_PARAM_SIZE
	.align		4
.L_31:
        /*0040*/ 	.byte	0x03, 0x19
        /*0042*/ 	.short	0x0010


	//----- nvinfo : EIATTR_PARAM_CBANK
	.align		4
        /*0044*/ 	.byte	0x04, 0x0a
        /*0046*/ 	.short	(.L_33 - .L_32)
	.align		4
.L_32:
        /*0048*/ 	.word	index@(.nv.constant0._Z15stencil_no_syncPiS_)
        /*004c*/ 	.short	0x0380
        /*004e*/ 	.short	0x0010


	//----- nvinfo : EIATTR_SW_WAR
	.align		4
.L_33:
        /*0050*/ 	.byte	0x04, 0x36
        /*0052*/ 	.short	(.L_35 - .L_34)
.L_34:
        /*0054*/ 	.word	0x00000008
.L_35:


//--------------------- .nv.callgraph             --------------------------
	.section	.nv.callgraph,"",@"SHT_CUDA_CALLGRAPH"
	.align	4
	.sectionentsize	8
	.align		4
        /*0000*/ 	.word	0x00000000
	.align		4
        /*0004*/ 	.word	0xffffffff
	.align		4
        /*0008*/ 	.word	0x00000000
	.align		4
        /*000c*/ 	.word	0xfffffffe
	.align		4
        /*0010*/ 	.word	0x00000000
	.align		4
        /*0014*/ 	.word	0xfffffffd
	.align		4
        /*0018*/ 	.word	0x00000000
	.align		4
        /*001c*/ 	.word	0xfffffffc


//--------------------- .text._Z12stencil_syncPiS_ --------------------------
	.section	.text._Z12stencil_syncPiS_,"ax",@progbits
	.align	128
        .global         _Z12stencil_syncPiS_
        .type           _Z12stencil_syncPiS_,@function
        .size           _Z12stencil_syncPiS_,(.L_x_2 - _Z12stencil_syncPiS_)
        .other          _Z12stencil_syncPiS_,@"STO_CUDA_ENTRY STV_DEFAULT"
_Z12stencil_syncPiS_:
.text._Z12stencil_syncPiS_:
[----:B------:R-:W-:Y:S01]  /*0000*/  LDC R1, c[0x0][0x37c] ;  /* 0x0000df00ff017b82 */ /* 0x000fe20000000800 */
[----:B------:R-:W0:Y:S07]  /*0010*/  S2R R7, SR_TID.X ;  /* 0x0000000000077919 */ /* 0x000e2e0000002100 */
[----:B------:R-:W1:Y:S01]  /*0020*/  S2UR UR4, SR_CTAID.X ;  /* 0x00000000000479c3 */ /* 0x000e620000002500 */
[----:B------:R-:W2:Y:S07]  /*0030*/  LDCU.64 UR6, c[0x0][0x358] ;  /* 0x00006b00ff0677ac */ /* 0x000eae0008000a00 */
[----:B------:R-:W1:Y:S08]  /*0040*/  LDC R0, c[0x0][0x360] ;  /* 0x0000d800ff007b82 */ /* 0x000e700000000800 */
[----:B------:R-:W3:Y:S01]  /*0050*/  LDC.64 R2, c[0x0][0x380] ;  /* 0x0000e000ff027b82 */ /* 0x000ee20000000a00 */
[----:B0-----:R-:W-:Y:S01]  /*0060*/  ISETP.GT.U32.AND P0, PT, R7, 0x4, PT ;  /* 0x000000040700780c */ /* 0x001fe20003f04070 */
[----:B-1----:R-:W-:-:S04]  /*0070*/  IMAD R5, R0, UR4, R7 ;  /* 0x0000000400057c24 */ /* 0x002fc8000f8e0207 */
[----:B---3--:R-:W-:-:S05]  /*0080*/  IMAD.WIDE R2, R5, 0x4, R2 ;  /* 0x0000000405027825 */ /* 0x008fca00078e0202 */
[----:B--2---:R-:W2:Y:S04]  /*0090*/  LDG.E R0, desc[UR6][R2.64+0x14] ;  /* 0x0000140602007981 */ /* 0x004ea8000c1e1900 */
[----:B------:R-:W3:Y:S04]  /*00a0*/  @!P0 LDG.E R4, desc[UR6][R2.64] ;  /* 0x0000000602048981 */ /* 0x000ee8000c1e1900 */
[----:B------:R0:W4:Y:S01]  /*00b0*/  @!P0 LDG.E R6, desc[UR6][R2.64+0x3c] ;  /* 0x00003c0602068981 */ /* 0x000122000c1e1900 */
[----:B------:R-:W1:Y:S01]  /*00c0*/  S2UR UR5, SR_CgaCtaId ;  /* 0x00000000000579c3 */ /* 0x000e620000008800 */
[----:B------:R-:W-:-:S07]  /*00d0*/  UMOV UR4, 0x400 ;  /* 0x0000040000047882 */ /* 0x000fce0000000000 */
[----:B0-----:R-:W0:Y:S01]  /*00e0*/  LDC.64 R2, c[0x0][0x388] ;  /* 0x0000e200ff027b82 */ /* 0x001e220000000a00 */
[----:B-1----:R-:W-:-:S06]  /*00f0*/  ULEA UR4, UR5, UR4, 0x18 ;  /* 0x0000000405047291 */ /* 0x002fcc000f8ec0ff */
[----:B------:R-:W-:Y:S01]  /*0100*/  LEA R7, R7, UR4, 0x2 ;  /* 0x0000000407077c11 */ /* 0x000fe2000f8e10ff */
[----:B0-----:R-:W-:-:S04]  /*0110*/  IMAD.WIDE R2, R5, 0x4, R2 ;  /* 0x0000000405027825 */ /* 0x001fc800078e0202 */
[----:B--2---:R-:W-:Y:S04]  /*0120*/  STS [R7+0x14], R0 ;  /* 0x0000140007007388 */ /* 0x004fe80000000800 */
[----:B---3--:R-:W-:Y:S04]  /*0130*/  @!P0 STS [R7], R4 ;  /* 0x0000000407008388 */ /* 0x008fe80000000800 */
[----:B----4-:R-:W-:Y:S01]  /*0140*/  @!P0 STS [R7+0x3c], R6 ;  /* 0x00003c0607008388 */ /* 0x010fe20000000800 */
[----:B------:R-:W-:Y:S06]  /*0150*/  BAR.SYNC.DEFER_BLOCKING 0x0 ;  /* 0x0000000000007b1d */ /* 0x000fec0000010000 */
[----:B------:R-:W-:Y:S04]  /*0160*/  LDS R8, [R7] ;  /* 0x0000000007087984 */ /* 0x000fe80000000800 */
[----:B------:R-:W-:Y:S04]  /*0170*/  LDS R9, [R7+0x4] ;  /* 0x0000040007097984 */ /* 0x000fe80000000800 */
[----:B------:R-:W0:Y:S04]  /*0180*/  LDS R10, [R7+0x8] ;  /* 0x00000800070a7984 */ /* 0x000e280000000800 */
[----:B------:R-:W-:Y:S04]  /*0190*/  LDS R11, [R7+0xc] ;  /* 0x00000c00070b7984 */ /* 0x000fe80000000800 */
[----:B------:R-:W1:Y:S04]  /*01a0*/  LDS R12, [R7+0x10] ;  /* 0x00001000070c7984 */ /* 0x000e680000000800 */
[----:B------:R-:W-:Y:S04]  /*01b0*/  LDS R13, [R7+0x14] ;  /* 0x00001400070d7984 */ /* 0x000fe80000000800 */
[----:B------:R-:W2:Y:S04]  /*01c0*/  LDS R14, [R7+0x18] ;  /* 0x00001800070e7984 */ /* 0x000ea80000000800 */
[----:B------:R-:W-:Y:S04]  /*01d0*/  LDS R15, [R7+0x1c] ;  /* 0x00001c00070f7984 */ /* 0x000fe80000000800 */
[----:B------:R-:W3:Y:S04]  /*01e0*/  LDS R0, [R7+0x20] ;  /* 0x0000200007007984 */ /* 0x000ee80000000800 */
[----:B------:R-:W-:Y:S04]  /*01f0*/  LDS R17, [R7+0x24] ;  /* 0x0000240007117984 */ /* 0x000fe80000000800 */
[----:B------:R-:W4:Y:S01]  /*0200*/  LDS R4, [R7+0x28] ;  /* 0x0000280007047984 */ /* 0x000f220000000800 */
[----:B0-----:R-:W-:-:S04]  /*0210*/  IADD3 R8, PT, PT, R10, R9, R8 ;  /* 0x000000090a087210 */ /* 0x001fc80007ffe008 */
[----:B-1----:R-:W-:-:S04]  /*0220*/  IADD3 R8, PT, PT, R12, R11, R8 ;  /* 0x0000000b0c087210 */ /* 0x002fc80007ffe008 */
[----:B--2---:R-:W-:-:S04]  /*0230*/  IADD3 R8, PT, PT, R14, R13, R8 ;  /* 0x0000000d0e087210 */ /* 0x004fc80007ffe008 */
[----:B---3--:R-:W-:-:S04]  /*0240*/  IADD3 R0, PT, PT, R0, R15, R8 ;  /* 0x0000000f00007210 */ /* 0x008fc80007ffe008 */
[----:B----4-:R-:W-:-:S05]  /*0250*/  IADD3 R17, PT, PT, R4, R17, R0 ;  /* 0x0000001104117210 */ /* 0x010fca0007ffe000 */
[----:B------:R-:W-:Y:S01]  /*0260*/  STG.E desc[UR6][R2.64], R17 ;  /* 0x0000001102007986 */ /* 0x000fe2000c101906 */
[----:B------:R-:W-:Y:S05]  /*0270*/  EXIT ;  /* 0x000000000000794d */ /* 0x000fea0003800000 */
.L_x_0:
[----:B------:R-:W-:-:S00]  /*0280*/  BRA `(.L_x_0) ;  /* 0xfffffffc00fc7947 */ /* 0x000fc0000383ffff */
[----:B------:R-:W-:-:S00]  /*0290*/  NOP ;  /* 0x0000000000007918 */ /* 0x000fc00000000000 */
        /* <DEDUP_REMOVED lines=14> */
.L_x_2:


//--------------------- .text._Z15stencil_no_syncPiS_ --------------------------
	.section	.text._Z15stencil_no_syncPiS_,"ax",@progbits
	.align	128
        .global         _Z15stencil_no_syncPiS_
        .type           _Z15stencil_no_syncPiS_,@function
        .size           _Z15stencil_no_syncPiS_,(.L_x_3 - _Z15stencil_no_syncPiS_)
        .other          _Z15stencil_no_syncPiS_,@"STO_CUDA_ENTRY STV_DEFAULT"
_Z15stencil_no_syncPiS_:
.text._Z15stencil_no_syncPiS_:
[----:B------:R-:W-:Y:S01]  /*0000*/  LDC R1, c[0x0][0x37c] ;  /* 0x0000df00ff017b82 */ /* 0x000fe20000000800 */
[----:B------:R-:W0:Y:S07]  /*0010*/  S2R R7, SR_TID.X ;  /* 0x0000000000077919 */ /* 0x000e2e0000002100 */
[----:B------:R-:W1:Y:S01]  /*0020*/  S2UR UR5, SR_CgaCtaId ;  /* 0x00000000000579c3 */ /* 0x000e620000008800 */
[----:B------:R-:W-:-:S07]  /*0030*/  UMOV UR4, 0x400 ;  /* 0x0000040000047882 */ /* 0x000fce0000000000 */
[----:B------:R-:W2:Y:S08]  /*0040*/  S2UR UR6, SR_CTAID.X ;  /* 0x00000000000679c3 */ /* 0x000eb00000002500 */
[----:B------:R-:W2:Y:S01]  /*0050*/  LDC R0, c[0x0][0x360] ;  /* 0x0000d800ff007b82 */ /* 0x000ea20000000800 */
[----:B-1----:R-:W-:-:S07]  /*0060*/  ULEA UR4, UR5, UR4, 0x18 ;  /* 0x0000000405047291 */ /* 0x002fce000f8ec0ff */
[----:B------:R-:W1:Y:S01]  /*0070*/  LDC.64 R4, c[0x0][0x380] ;  /* 0x0000e000ff047b82 */ /* 0x000e620000000a00 */
[C---:B0-----:R-:W-:Y:S02]  /*0080*/  ISETP.GE.U32.AND P0, PT, R7.reuse, 0x5, PT ;  /* 0x000000050700780c */ /* 0x041fe40003f06070 */
[----:B------:R-:W-:-:S05]  /*0090*/  LEA R9, R7, UR4, 0x2 ;  /* 0x0000000407097c11 */ /* 0x000fca000f8e10ff */
[----:B------:R-:W0:Y:S01]  /*00a0*/  LDC.64 R2, c[0x0][0x388] ;  /* 0x0000e200ff027b82 */ /* 0x000e220000000a00 */
[----:B------:R-:W3:Y:S01]  /*00b0*/  LDCU.64 UR4, c[0x0][0x358] ;  /* 0x00006b00ff0477ac */ /* 0x000ee20008000a00 */
[----:B------:R-:W-:Y:S01]  /*00c0*/  LDS R11, [R9+0x4] ;  /* 0x00000400090b7984 */ /* 0x000fe20000000800 */
[----:B--2---:R-:W-:-:S03]  /*00d0*/  IMAD R7, R0, UR6, R7 ;  /* 0x0000000600077c24 */ /* 0x004fc6000f8e0207 */
[----:B------:R-:W-:Y:S04]  /*00e0*/  LDS R10, [R9+0x8] ;  /* 0x00000800090a7984 */ /* 0x000fe80000000800 */
[----:B------:R-:W2:Y:S01]  /*00f0*/  @P0 LDS R6, [R9] ;  /* 0x0000000009060984 */ /* 0x000ea20000000800 */
[----:B-1----:R-:W-:-:S03]  /*0100*/  IMAD.WIDE R4, R7, 0x4, R4 ;  /* 0x0000000407047825 */ /* 0x002fc600078e0204 */
[----:B------:R-:W-:Y:S04]  /*0110*/  LDS R13, [R9+0xc] ;  /* 0x00000c00090d7984 */ /* 0x000fe80000000800 */
[----:B---3--:R-:W3:Y:S04]  /*0120*/  LDG.E R0, desc[UR4][R4.64+0x14] ;  /* 0x0000140404007981 */ /* 0x008ee8000c1e1900 */
[----:B------:R-:W4:Y:S04]  /*0130*/  @!P0 LDG.E R8, desc[UR4][R4.64+0x3c] ;  /* 0x00003c0404088981 */ /* 0x000f28000c1e1900 */
[----:B------:R-:W1:Y:S04]  /*0140*/  LDS R12, [R9+0x10] ;  /* 0x00001000090c7984 */ /* 0x000e680000000800 */
[----:B------:R-:W5:Y:S04]  /*0150*/  LDS R14, [R9+0x18] ;  /* 0x00001800090e7984 */ /* 0x000f680000000800 */
[----:B------:R-:W-:Y:S04]  /*0160*/  LDS R16, [R9+0x1c] ;  /* 0x00001c0009107984 */ /* 0x000fe80000000800 */
[----:B------:R-:W5:Y:S04]  /*0170*/  LDS R15, [R9+0x20] ;  /* 0x00002000090f7984 */ /* 0x000f680000000800 */
[----:B------:R-:W-:Y:S04]  /*0180*/  LDS R18, [R9+0x24] ;  /* 0x0000240009127984 */ /* 0x000fe80000000800 */
[----:B------:R-:W5:Y:S04]  /*0190*/  LDS R17, [R9+0x28] ;  /* 0x0000280009117984 */ /* 0x000f680000000800 */
[----:B------:R-:W2:Y:S01]  /*01a0*/  @!P0 LDG.E R6, desc[UR4][R4.64] ;  /* 0x0000000404068981 */ /* 0x000ea2000c1e1900 */
[----:B0-----:R-:W-:-:S03]  /*01b0*/  IMAD.WIDE R2, R7, 0x4, R2 ;  /* 0x0000000407027825 */ /* 0x001fc600078e0202 */
[----:B---3--:R-:W-:Y:S04]  /*01c0*/  STS [R9+0x14], R0 ;  /* 0x0000140009007388 */ /* 0x008fe80000000800 */
[----:B----4-:R-:W-:Y:S01]  /*01d0*/  @!P0 STS [R9+0x3c], R8 ;  /* 0x00003c0809008388 */ /* 0x010fe20000000800 */
[----:B--2---:R-:W-:-:S04]  /*01e0*/  IADD3 R10, PT, PT, R10, R11, R6 ;  /* 0x0000000b0a0a7210 */ /* 0x004fc80007ffe006 */
[----:B-1----:R-:W-:-:S04]  /*01f0*/  IADD3 R13, PT, PT, R12, R13, R10 ;  /* 0x0000000d0c0d7210 */ /* 0x002fc80007ffe00a */
[----:B-----5:R-:W-:-:S04]  /*0200*/  IADD3 R13, PT, PT, R14, R0, R13 ;  /* 0x000000000e0d7210 */ /* 0x020fc80007ffe00d */
[----:B------:R-:W-:-:S04]  /*0210*/  IADD3 R13, PT, PT, R15, R16, R13 ;  /* 0x000000100f0d7210 */ /* 0x000fc80007ffe00d */
[----:B------:R-:W-:Y:S01]  /*0220*/  IADD3 R13, PT, PT, R17, R18, R13 ;  /* 0x00000012110d7210 */ /* 0x000fe20007ffe00d */
[----:B------:R-:W-:Y:S04]  /*0230*/  @!P0 STS [R9], R6 ;  /* 0x0000000609008388 */ /* 0x000fe80000000800 */
[----:B------:R-:W-:Y:S01]  /*0240*/  STG.E desc[UR4][R2.64], R13 ;  /* 0x0000000d02007986 */ /* 0x000fe2000c101904 */
[----:B------:R-:W-:Y:S05]  /*0250*/  EXIT ;  /* 0x000000000000794d */ /* 0x000fea0003800000 */
.L_x_1:
        /* <DEDUP_REMOVED lines=10> */
.L_x_3:


//--------------------- .nv.shared._Z12stencil_syncPiS_ --------------------------
	.section	.nv.shared._Z12stencil_syncPiS_,"aw",@nobits
	.sectionflags	@""
	.align	4
.nv.shared._Z12stencil_syncPiS_:
	.zero		1104


//--------------------- .nv.shared.reserved.0     --------------------------
	.section	.nv.shared.reserved.0,"aw",@nobits
	.weak		__nv_reservedSMEM_offset_0_alias
	.size		__nv_reservedSMEM_offset_0_alias, 0, 64
	.other		__nv_reservedSMEM_offset_0_alias,@"STO_CUDA_RESERVED_SHARED STV_DEFAULT"
__nv_reservedSMEM_offset_0_alias:
	.zero		0
	.zero		64


//--------------------- .nv.shared._Z15stencil_no_syncPiS_ --------------------------
	.section	.nv.shared._Z15stencil_no_syncPiS_,"aw",@nobits
	.sectionflags	@""
	.align	4
.nv.shared._Z15stencil_no_syncPiS_:
	.zero		1104


//--------------------- .nv.constant0._Z12stencil_syncPiS_ --------------------------
	.section	.nv.constant0._Z12stencil_syncPiS_,"a",@progbits
	.sectionflags	@""
	.align	4
.nv.constant0._Z12stencil_syncPiS_:
	.zero		912


//--------------------- .nv.constant0._Z15stencil_no_syncPiS_ --------------------------
	.section	.nv.constant0._Z15stencil_no_syncPiS_,"a",@progbits
	.sectionflags	@""
	.align	4
.nv.constant0._Z15stencil_no_syncPiS_:
	.zero		912


//--------------------- SYMBOLS --------------------------

	.type		.nv.reservedSmem.offset0,@object
	.size		.nv.reservedSmem.offset0,0x4
	.type		.nv.reservedSmem.cap,@object
	.size		.nv.reservedSmem.cap,0x4
